//
// Generated by NVIDIA NVVM Compiler
//
// Compiler Build ID: CL-36424714
// Cuda compilation tools, release 13.0, V13.0.88
// Based on NVVM 20.0.0
//

.version 9.0
.target sm_100
.address_size 64

	// .globl	default_function_kernel

.visible .entry default_function_kernel(
	.param .u64 .ptr .align 1 default_function_kernel_param_0,
	.param .u64 .ptr .align 1 default_function_kernel_param_1,
	.param .u64 .ptr .align 1 default_function_kernel_param_2,
	.param .u64 .ptr .align 1 default_function_kernel_param_3
)
.maxntid 4
{
	.reg .b32 	%r<10>;
	.reg .b32 	%f<5>;
	.reg .b64 	%rd<15>;

	ld.param.u64 	%rd1, [default_function_kernel_param_0];
	ld.param.u64 	%rd2, [default_function_kernel_param_1];
	ld.param.u64 	%rd3, [default_function_kernel_param_2];
	ld.param.u64 	%rd4, [default_function_kernel_param_3];
	cvta.to.global.u64 	%rd5, %rd2;
	cvta.to.global.u64 	%rd6, %rd3;
	cvta.to.global.u64 	%rd7, %rd1;
	cvta.to.global.u64 	%rd8, %rd4;
	mov.u32 	%r1, %ctaid.x;
	shl.b32 	%r2, %r1, 2;
	mov.u32 	%r3, %tid.x;
	or.b32  	%r4, %r2, %r3;
	mul.wide.u32 	%rd9, %r4, 4;
	add.s64 	%rd10, %rd8, %rd9;
	ld.global.nc.f32 	%f1, [%rd10];
	mul.hi.u32 	%r5, %r1, 1321528399;
	and.b32  	%r6, %r5, 1073741816;
	and.b32  	%r7, %r2, 4;
	or.b32  	%r8, %r7, %r3;
	or.b32  	%r9, %r8, %r6;
	mul.wide.u32 	%rd11, %r9, 4;
	add.s64 	%rd12, %rd7, %rd11;
	ld.global.nc.f32 	%f2, [%rd12];
	add.s64 	%rd13, %rd6, %rd11;
	ld.global.nc.f32 	%f3, [%rd13];
	fma.rn.f32 	%f4, %f1, %f2, %f3;
	add.s64 	%rd14, %rd5, %rd9;
	st.global.f32 	[%rd14], %f4;
	ret;

}


// ===== COMPILED SASS (sm_100) =====

	.target	sm_100

	.elftype	@"ET_EXEC"


//--------------------- .note.nv.tkinfo           --------------------------
	.section	.note.nv.tkinfo,"",@"SHT_NOTE"
	.sectionflags	@"SHF_NOTE_NV_TKINFO"
	.tkinfo
        /*0018*/ 	.word	0x00000002
        /*0030*/ 	.string	""
        /*0030*/ 	.string	"ptxas"
        /*0030*/ 	.string	"Cuda compilation tools, release 13.0, V13.0.88"
        /*0030*/ 	.string	"Build cuda_13.0.r13.0/compiler.36424714_0"
        /*0030*/ 	.string	"-arch sm_100 -m 64 "



//--------------------- .note.nv.cuinfo           --------------------------
	.section	.note.nv.cuinfo,"",@"SHT_NOTE"
	.sectionflags	@"SHF_NOTE_NV_CUINFO"
        /*0018*/ 	.short	0x0002
        /*001a*/ 	.short	0x0064
        /*001c*/ 	.short	0x0082
	.zero		2


//--------------------- .nv.info                  --------------------------
	.section	.nv.info,"",@"SHT_CUDA_INFO"
	.align	4


	//----- nvinfo : EIATTR_REGCOUNT
	.align		4
        /*0000*/ 	.byte	0x04, 0x2f
        /*0002*/ 	.short	(.L_1 - .L_0)
	.align		4
.L_0:
        /*0004*/ 	.word	index@(default_function_kernel)
        /*0008*/ 	.word	0x0000000e


	//----- nvinfo : EIATTR_FRAME_SIZE
	.align		4
.L_1:
        /*000c*/ 	.byte	0x04, 0x11
        /*000e*/ 	.short	(.L_3 - .L_2)
	.align		4
.L_2:
        /*0010*/ 	.word	index@(default_function_kernel)
        /*0014*/ 	.word	0x00000000


	//----- nvinfo : EIATTR_MIN_STACK_SIZE
	.align		4
.L_3:
        /*0018*/ 	.byte	0x04, 0x12
        /*001a*/ 	.short	(.L_5 - .L_4)
	.align		4
.L_4:
        /*001c*/ 	.word	index@(default_function_kernel)
        /*0020*/ 	.word	0x00000000
.L_5:


//--------------------- .nv.compat                --------------------------
	.section	.nv.compat,"",@"SHT_CUDA_COMPAT_INFO"
	.align	4
        /*0000*/ 	.byte	0x02, 0x09, 0x00, 0x00, 0x02, 0x02, 0x01, 0x00, 0x02, 0x05, 0x05, 0x00, 0x03, 0x07, 0x01, 0x01
        /*0010*/ 	.byte	0x02, 0x03, 0x00, 0x00, 0x02, 0x06, 0x01, 0x00, 0x04, 0x0b, 0x08, 0x00, 0x09, 0x00, 0x00, 0x00
        /*0020*/ 	.byte	0x00, 0x00, 0x00, 0x00


//--------------------- .nv.info.default_function_kernel --------------------------
	.section	.nv.info.default_function_kernel,"",@"SHT_CUDA_INFO"
	.sectionflags	@""
	.align	4


	//----- nvinfo : EIATTR_CUDA_API_VERSION
	.align		4
        /*0000*/ 	.byte	0x04, 0x37
        /*0002*/ 	.short	(.L_7 - .L_6)
.L_6:
        /*0004*/ 	.word	0x00000082


	//----- nvinfo : EIATTR_KPARAM_INFO
	.align		4
.L_7:
        /*0008*/ 	.byte	0x04, 0x17
        /*000a*/ 	.short	(.L_9 - .L_8)
.L_8:
        /*000c*/ 	.word	0x00000000
        /*0010*/ 	.short	0x0003
        /*0012*/ 	.short	0x0018
        /*0014*/ 	.byte	0x00, 0xf5, 0x21, 0x00


	//----- nvinfo : EIATTR_KPARAM_INFO
	.align		4
.L_9:
        /*0018*/ 	.byte	0x04, 0x17
        /*001a*/ 	.short	(.L_11 - .L_10)
.L_10:
        /*001c*/ 	.word	0x00000000
        /*0020*/ 	.short	0x0002
        /*0022*/ 	.short	0x0010
        /*0024*/ 	.byte	0x00, 0xf5, 0x21, 0x00


	//----- nvinfo : EIATTR_KPARAM_INFO
	.align		4
.L_11:
        /*0028*/ 	.byte	0x04, 0x17
        /*002a*/ 	.short	(.L_13 - .L_12)
.L_12:
        /*002c*/ 	.word	0x00000000
        /*0030*/ 	.short	0x0001
        /*0032*/ 	.short	0x0008
        /*0034*/ 	.byte	0x00, 0xf5, 0x21, 0x00


	//----- nvinfo : EIATTR_KPARAM_INFO
	.align		4
.L_13:
        /*0038*/ 	.byte	0x04, 0x17
        /*003a*/ 	.short	(.L_15 - .L_14)
.L_14:
        /*003c*/ 	.word	0x00000000
        /*0040*/ 	.short	0x0000
        /*0042*/ 	.short	0x0000
        /*0044*/ 	.byte	0x00, 0xf5, 0x21, 0x00


	//----- nvinfo : EIATTR_SPARSE_MMA_MASK
	.align		4
.L_15:
        /*0048*/ 	.byte	0x03, 0x50
        /*004a*/ 	.short	0x0000


	//----- nvinfo : EIATTR_MAXREG_COUNT
	.align		4
        /*004c*/ 	.byte	0x03, 0x1b
        /*004e*/ 	.short	0x00ff


	//----- nvinfo : EIATTR_MERCURY_ISA_VERSION
	.align		4
        /*0050*/ 	.byte	0x03, 0x5f
        /*0052*/ 	.short	0x0101


	//----- nvinfo : EIATTR_VRC_CTA_INIT_COUNT
	.align		4
        /*0054*/ 	.byte	0x02, 0x4a
	.zero		1
	.zero		1


	//----- nvinfo : EIATTR_EXIT_INSTR_OFFSETS
	.align		4
        /*0058*/ 	.byte	0x04, 0x1c
        /*005a*/ 	.short	(.L_17 - .L_16)


	//   ....[0]....
.L_16:
        /*005c*/ 	.word	0x00000160


	//----- nvinfo : EIATTR_MAX_THREADS
	.align		4
.L_17:
        /*0060*/ 	.byte	0x04, 0x05
        /*0062*/ 	.short	(.L_19 - .L_18)
.L_18:
        /*0064*/ 	.word	0x00000004
        /*0068*/ 	.word	0x00000001
        /*006c*/ 	.word	0x00000001


	//----- nvinfo : EIATTR_CBANK_PARAM_SIZE
	.align		4
.L_19:
        /*0070*/ 	.byte	0x03, 0x19
        /*0072*/ 	.short	0x0020


	//----- nvinfo : EIATTR_PARAM_CBANK
	.align		4
        /*0074*/ 	.byte	0x04, 0x0a
        /*0076*/ 	.short	(.L_21 - .L_20)
	.align		4
.L_20:
        /*0078*/ 	.word	index@(.nv.constant0.default_function_kernel)
        /*007c*/ 	.short	0x0380
        /*007e*/ 	.short	0x0020


	//----- nvinfo : EIATTR_SW_WAR
	.align		4
.L_21:
        /*0080*/ 	.byte	0x04, 0x36
        /*0082*/ 	.short	(.L_23 - .L_22)
.L_22:
        /*0084*/ 	.word	0x00000008
.L_23:


//--------------------- .nv.callgraph             --------------------------
	.section	.nv.callgraph,"",@"SHT_CUDA_CALLGRAPH"
	.align	4
	.sectionentsize	8
	.align		4
        /*0000*/ 	.word	0x00000000
	.align		4
        /*0004*/ 	.word	0xffffffff
	.align		4
        /*0008*/ 	.word	0x00000000
	.align		4
        /*000c*/ 	.word	0xfffffffe
	.align		4
        /*0010*/ 	.word	0x00000000
	.align		4
        /*0014*/ 	.word	0xfffffffd
	.align		4
        /*0018*/ 	.word	0x00000000
	.align		4
        /*001c*/ 	.word	0xfffffffc


//--------------------- .text.default_function_kernel --------------------------
	.section	.text.default_function_kernel,"ax",@progbits
	.align	128
        .global         default_function_kernel
        .type           default_function_kernel,@function
        .size           default_function_kernel,(.L_x_1 - default_function_kernel)
        .other          default_function_kernel,@"STO_CUDA_ENTRY STV_DEFAULT"
default_function_kernel:
.text.default_function_kernel:
[----:B------:R-:W-:Y:S01]  /*0000*/  LDC R1, c[0x0][0x37c] ;  /* 0x0000df00ff017b82 */ /* 0x000fe20000000800 */
[----:B------:R-:W0:Y:S07]  /*0010*/  S2R R8, SR_CTAID.X ;  /* 0x0000000000087919 */ /* 0x000e2e0000002500 */
[----:B------:R-:W1:Y:S01]  /*0020*/  LDC.64 R2, c[0x0][0x398] ;  /* 0x0000e600ff027b82 */ /* 0x000e620000000a00 */
[----:B------:R-:W2:Y:S01]  /*0030*/  LDCU.64 UR4, c[0x0][0x358] ;  /* 0x00006b00ff0477ac */ /* 0x000ea20008000a00 */
[----:B------:R-:W3:Y:S06]  /*0040*/  S2R R11, SR_TID.X ;  /* 0x00000000000b7919 */ /* 0x000eec0000002100 */
[----:B------:R-:W4:Y:S08]  /*0050*/  LDC.64 R4, c[0x0][0x380] ;  /* 0x0000e000ff047b82 */ /* 0x000f300000000a00 */
[----:B------:R-:W5:Y:S01]  /*0060*/  LDC.64 R6, c[0x0][0x390] ;  /* 0x0000e400ff067b82 */ /* 0x000f620000000a00 */
[C---:B0-----:R-:W-:Y:S01]  /*0070*/  SHF.L.U32 R0, R8.reuse, 0x2, RZ ;  /* 0x0000000208007819 */ /* 0x041fe200000006ff */
[----:B------:R-:W-:-:S03]  /*0080*/  IMAD.HI.U32 R8, R8, 0x4ec4ec4f, RZ ;  /* 0x4ec4ec4f08087827 */ /* 0x000fc600078e00ff */
[----:B---3--:R-:W-:Y:S02]  /*0090*/  LOP3.LUT R9, R11, 0x4, R0, 0xf8, !PT ;  /* 0x000000040b097812 */ /* 0x008fe400078ef800 */
[----:B------:R-:W-:Y:S02]  /*00a0*/  LOP3.LUT R11, R0, R11, RZ, 0xfc, !PT ;  /* 0x0000000b000b7212 */ /* 0x000fe400078efcff */
[----:B------:R-:W-:-:S03]  /*00b0*/  LOP3.LUT R9, R9, 0x3ffffff8, R8, 0xf8, !PT ;  /* 0x3ffffff809097812 */ /* 0x000fc600078ef808 */
[----:B-1----:R-:W-:-:S04]  /*00c0*/  IMAD.WIDE.U32 R2, R11, 0x4, R2 ;  /* 0x000000040b027825 */ /* 0x002fc800078e0002 */
[C---:B----4-:R-:W-:Y:S02]  /*00d0*/  IMAD.WIDE.U32 R4, R9.reuse, 0x4, R4 ;  /* 0x0000000409047825 */ /* 0x050fe400078e0004 */
[----:B--2---:R-:W2:Y:S02]  /*00e0*/  LDG.E.CONSTANT R2, desc[UR4][R2.64] ;  /* 0x0000000402027981 */ /* 0x004ea4000c1e9900 */
[----:B-----5:R-:W-:Y:S02]  /*00f0*/  IMAD.WIDE.U32 R6, R9, 0x4, R6 ;  /* 0x0000000409067825 */ /* 0x020fe400078e0006 */
[----:B------:R-:W2:Y:S01]  /*0100*/  LDG.E.CONSTANT R5, desc[UR4][R4.64] ;  /* 0x0000000404057981 */ /* 0x000ea2000c1e9900 */
[----:B------:R-:W0:Y:S03]  /*0110*/  LDC.64 R8, c[0x0][0x388] ;  /* 0x0000e200ff087b82 */ /* 0x000e260000000a00 */
[----:B------:R-:W2:Y:S01]  /*0120*/  LDG.E.CONSTANT R7, desc[UR4][R6.64] ;  /* 0x0000000406077981 */ /* 0x000ea2000c1e9900 */
[----:B0-----:R-:W-:-:S04]  /*0130*/  IMAD.WIDE.U32 R8, R11, 0x4, R8 ;  /* 0x000000040b087825 */ /* 0x001fc800078e0008 */
[----:B--2---:R-:W-:-:S05]  /*0140*/  FFMA R11, R2, R5, R7 ;  /* 0x00000005020b7223 */ /* 0x004fca0000000007 */
[----:B------:R-:W-:Y:S01]  /*0150*/  STG.E desc[UR4][R8.64], R11 ;  /* 0x0000000b08007986 */ /* 0x000fe2000c101904 */
[----:B------:R-:W-:Y:S05]  /*0160*/  EXIT ;  /* 0x000000000000794d */ /* 0x000fea0003800000 */
.L_x_0:
[----:B------:R-:W-:-:S00]  /*0170*/  BRA `(.L_x_0) ;  /* 0xfffffffc00fc7947 */ /* 0x000fc0000383ffff */
[----:B------:R-:W-:-:S00]  /*0180*/  NOP ;  /* 0x0000000000007918 */ /* 0x000fc00000000000 */
[----:B------:R-:W-:-:S00]  /*0190*/  NOP ;  /* 0x0000000000007918 */ /* 0x000fc00000000000 */
[----:B------:R-:W-:-:S00]  /*01a0*/  NOP ;  /* 0x0000000000007918 */ /* 0x000fc00000000000 */
[----:B------:R-:W-:-:S00]  /*01b0*/  NOP ;  /* 0x0000000000007918 */ /* 0x000fc00000000000 */
[----:B------:R-:W-:-:S00]  /*01c0*/  NOP ;  /* 0x0000000000007918 */ /* 0x000fc00000000000 */
[----:B------:R-:W-:-:S00]  /*01d0*/  NOP ;  /* 0x0000000000007918 */ /* 0x000fc00000000000 */
[----:B------:R-:W-:-:S00]  /*01e0*/  NOP ;  /* 0x0000000000007918 */ /* 0x000fc00000000000 */
[----:B------:R-:W-:-:S00]  /*01f0*/  NOP ;  /* 0x0000000000007918 */ /* 0x000fc00000000000 */
.L_x_1:


//--------------------- .nv.shared.reserved.0     --------------------------
	.section	.nv.shared.reserved.0,"aw",@nobits
	.weak		__nv_reservedSMEM_offset_0_alias
	.size		__nv_reservedSMEM_offset_0_alias, 0, 64
	.other		__nv_reservedSMEM_offset_0_alias,@"STO_CUDA_RESERVED_SHARED STV_DEFAULT"
__nv_reservedSMEM_offset_0_alias:
	.zero		0
	.zero		64


//--------------------- .nv.constant0.default_function_kernel --------------------------
	.section	.nv.constant0.default_function_kernel,"a",@progbits
	.sectionflags	@""
	.align	4
.nv.constant0.default_function_kernel:
	.zero		928


//--------------------- SYMBOLS --------------------------

	.type		.nv.reservedSmem.offset0,@object
	.size		.nv.reservedSmem.offset0,0x4
